//
// Generated by NVIDIA NVVM Compiler
//
// Compiler Build ID: CL-36424714
// Cuda compilation tools, release 13.0, V13.0.88
// Based on NVVM 20.0.0
//

.version 9.0
.target sm_100
.address_size 64

	// .globl	_Z20test_password_kernelPiPKhS1_
.const .align 1 .b8 d_alphabet[63] = {97, 98, 99, 100, 101, 102, 103, 104, 105, 106, 107, 108, 109, 110, 111, 112, 113, 114, 115, 116, 117, 118, 119, 120, 121, 122, 65, 66, 67, 68, 69, 70, 71, 72, 73, 74, 75, 76, 77, 78, 79, 80, 81, 82, 83, 84, 85, 86, 87, 88, 89, 90, 48, 49, 50, 51, 52, 53, 54, 55, 56, 57};

.visible .entry _Z20test_password_kernelPiPKhS1_(
	.param .u64 .ptr .align 1 _Z20test_password_kernelPiPKhS1__param_0,
	.param .u64 .ptr .align 1 _Z20test_password_kernelPiPKhS1__param_1,
	.param .u64 .ptr .align 1 _Z20test_password_kernelPiPKhS1__param_2
)
{
	.reg .pred 	%p<29>;
	.reg .b16 	%rs<71>;
	.reg .b32 	%r<125>;
	.reg .b64 	%rd<7>;

	ld.param.u64 	%rd1, [_Z20test_password_kernelPiPKhS1__param_0];
	ld.param.u64 	%rd2, [_Z20test_password_kernelPiPKhS1__param_1];
	ld.param.u64 	%rd3, [_Z20test_password_kernelPiPKhS1__param_2];
	cvta.to.global.u64 	%rd4, %rd2;
	cvta.to.global.u64 	%rd5, %rd3;
	ld.global.u8 	%rs16, [%rd4];
	ld.global.u8 	%rs1, [%rd4+1];
	ld.global.u8 	%rs2, [%rd4+2];
	ld.global.u8 	%rs3, [%rd4+3];
	ld.global.u8 	%rs4, [%rd4+4];
	ld.global.u8 	%rs5, [%rd4+5];
	ld.global.u8 	%rs6, [%rd4+6];
	ld.global.u8 	%rs7, [%rd4+7];
	ld.global.u8 	%rs8, [%rd5];
	ld.global.u8 	%rs9, [%rd5+1];
	ld.global.u8 	%rs10, [%rd5+2];
	ld.global.u8 	%rs11, [%rd5+3];
	ld.global.u8 	%rs12, [%rd5+4];
	ld.global.u8 	%rs13, [%rd5+5];
	ld.global.u8 	%rs14, [%rd5+6];
	ld.global.u8 	%rs15, [%rd5+7];
	xor.b16  	%rs17, %rs16, 112;
	and.b16  	%rs18, %rs17, 31;
	cvt.u32.u16 	%r1, %rs18;
	cvt.u32.u16 	%r69, %rs17;
	and.b32  	%r70, %r69, 255;
	or.b32  	%r2, %r70, 1936941312;
	and.b16  	%rs19, %rs16, 1;
	setp.eq.b16 	%p1, %rs19, 1;
	@%p1 bra 	$L__BB0_2;
	shf.r.wrap.b32 	%r108, %r2, %r2, %r1;
	mov.b32 	%r72, 1685221239;
	shf.r.wrap.b32 	%r109, %r72, %r72, %r1;
	bra.uni 	$L__BB0_3;
$L__BB0_2:
	shf.l.wrap.b32 	%r108, %r2, %r2, %r1;
	mov.b32 	%r71, 1685221239;
	shf.l.wrap.b32 	%r109, %r71, %r71, %r1;
$L__BB0_3:
	shr.u32 	%r73, %r108, 8;
	cvt.u16.u32 	%rs20, %r73;
	xor.b16  	%rs21, %rs1, %rs20;
	and.b16  	%rs22, %rs21, 31;
	cvt.u32.u16 	%r9, %rs22;
	and.b32  	%r74, %r108, 255;
	and.b16  	%rs23, %rs21, 255;
	mul.wide.u16 	%r75, %rs23, 256;
	or.b32  	%r76, %r75, %r74;
	and.b32  	%r77, %r108, -65536;
	or.b32  	%r10, %r77, %r76;
	and.b16  	%rs24, %rs21, 1;
	setp.eq.b16 	%p2, %rs24, 1;
	not.pred 	%p3, %p2;
	@%p3 bra 	$L__BB0_5;
	shf.l.wrap.b32 	%r110, %r10, %r10, %r9;
	shf.l.wrap.b32 	%r111, %r109, %r109, %r9;
	bra.uni 	$L__BB0_6;
$L__BB0_5:
	shf.r.wrap.b32 	%r110, %r10, %r10, %r9;
	shf.r.wrap.b32 	%r111, %r109, %r109, %r9;
$L__BB0_6:
	{ .reg .b16 tmp; mov.b32 {tmp, %rs25}, %r110; }
	xor.b16  	%rs26, %rs2, %rs25;
	cvt.u32.u16 	%r78, %rs26;
	and.b16  	%rs27, %rs26, 31;
	cvt.u32.u16 	%r18, %rs27;
	and.b32  	%r79, %r110, 65535;
	shl.b32 	%r80, %r78, 16;
	and.b32  	%r81, %r80, 16711680;
	or.b32  	%r82, %r81, %r79;
	and.b32  	%r83, %r110, -16777216;
	or.b32  	%r19, %r83, %r82;
	and.b16  	%rs28, %rs26, 1;
	setp.eq.b16 	%p4, %rs28, 1;
	not.pred 	%p5, %p4;
	@%p5 bra 	$L__BB0_8;
	shf.l.wrap.b32 	%r112, %r19, %r19, %r18;
	shf.l.wrap.b32 	%r113, %r111, %r111, %r18;
	bra.uni 	$L__BB0_9;
$L__BB0_8:
	shf.r.wrap.b32 	%r112, %r19, %r19, %r18;
	shf.r.wrap.b32 	%r113, %r111, %r111, %r18;
$L__BB0_9:
	shr.u32 	%r84, %r112, 24;
	cvt.u16.u32 	%rs29, %r84;
	xor.b16  	%rs30, %rs3, %rs29;
	cvt.u32.u16 	%r85, %rs30;
	and.b16  	%rs31, %rs30, 31;
	cvt.u32.u16 	%r27, %rs31;
	and.b32  	%r86, %r112, 16777215;
	shl.b32 	%r87, %r85, 24;
	or.b32  	%r28, %r87, %r86;
	and.b16  	%rs32, %rs30, 1;
	setp.eq.b16 	%p6, %rs32, 1;
	not.pred 	%p7, %p6;
	@%p7 bra 	$L__BB0_11;
	shf.l.wrap.b32 	%r114, %r28, %r28, %r27;
	shf.l.wrap.b32 	%r115, %r113, %r113, %r27;
	bra.uni 	$L__BB0_12;
$L__BB0_11:
	shf.r.wrap.b32 	%r114, %r28, %r28, %r27;
	shf.r.wrap.b32 	%r115, %r113, %r113, %r27;
$L__BB0_12:
	cvt.u16.u32 	%rs33, %r115;
	xor.b16  	%rs34, %rs4, %rs33;
	cvt.u32.u16 	%r88, %rs34;
	and.b32  	%r89, %r88, 255;
	and.b16  	%rs35, %rs34, 31;
	cvt.u32.u16 	%r35, %rs35;
	and.b32  	%r90, %r115, -256;
	or.b32  	%r36, %r90, %r89;
	and.b16  	%rs36, %rs34, 1;
	setp.eq.b16 	%p8, %rs36, 1;
	not.pred 	%p9, %p8;
	@%p9 bra 	$L__BB0_14;
	shf.l.wrap.b32 	%r116, %r114, %r114, %r35;
	shf.l.wrap.b32 	%r117, %r36, %r36, %r35;
	bra.uni 	$L__BB0_15;
$L__BB0_14:
	shf.r.wrap.b32 	%r116, %r114, %r114, %r35;
	shf.r.wrap.b32 	%r117, %r36, %r36, %r35;
$L__BB0_15:
	shr.u32 	%r91, %r117, 8;
	cvt.u16.u32 	%rs37, %r91;
	xor.b16  	%rs38, %rs5, %rs37;
	and.b16  	%rs39, %rs38, 31;
	cvt.u32.u16 	%r43, %rs39;
	and.b32  	%r92, %r117, 255;
	and.b16  	%rs40, %rs38, 255;
	mul.wide.u16 	%r93, %rs40, 256;
	or.b32  	%r94, %r93, %r92;
	and.b32  	%r95, %r117, -65536;
	or.b32  	%r44, %r95, %r94;
	and.b16  	%rs41, %rs38, 1;
	setp.eq.b16 	%p10, %rs41, 1;
	not.pred 	%p11, %p10;
	@%p11 bra 	$L__BB0_17;
	shf.l.wrap.b32 	%r118, %r116, %r116, %r43;
	shf.l.wrap.b32 	%r119, %r44, %r44, %r43;
	bra.uni 	$L__BB0_18;
$L__BB0_17:
	shf.r.wrap.b32 	%r118, %r116, %r116, %r43;
	shf.r.wrap.b32 	%r119, %r44, %r44, %r43;
$L__BB0_18:
	{ .reg .b16 tmp; mov.b32 {tmp, %rs42}, %r119; }
	xor.b16  	%rs43, %rs6, %rs42;
	cvt.u32.u16 	%r96, %rs43;
	and.b16  	%rs44, %rs43, 31;
	cvt.u32.u16 	%r51, %rs44;
	shl.b32 	%r97, %r96, 16;
	and.b32  	%r98, %r97, 16711680;
	and.b32  	%r99, %r119, -16711681;
	or.b32  	%r52, %r99, %r98;
	and.b16  	%rs45, %rs43, 1;
	setp.eq.b16 	%p12, %rs45, 1;
	not.pred 	%p13, %p12;
	@%p13 bra 	$L__BB0_20;
	shf.l.wrap.b32 	%r120, %r118, %r118, %r51;
	shf.l.wrap.b32 	%r121, %r52, %r52, %r51;
	bra.uni 	$L__BB0_21;
$L__BB0_20:
	shf.r.wrap.b32 	%r120, %r118, %r118, %r51;
	shf.r.wrap.b32 	%r121, %r52, %r52, %r51;
$L__BB0_21:
	shr.u32 	%r100, %r121, 24;
	cvt.u16.u32 	%rs46, %r100;
	xor.b16  	%rs47, %rs7, %rs46;
	and.b16  	%rs48, %rs47, 31;
	cvt.u32.u16 	%r59, %rs48;
	and.b32  	%r101, %r121, 16777215;
	cvt.u32.u16 	%r102, %rs47;
	shl.b32 	%r103, %r102, 24;
	or.b32  	%r60, %r103, %r101;
	and.b16  	%rs49, %rs47, 1;
	setp.eq.b16 	%p14, %rs49, 1;
	not.pred 	%p15, %p14;
	@%p15 bra 	$L__BB0_23;
	shf.l.wrap.b32 	%r122, %r120, %r120, %r59;
	shf.l.wrap.b32 	%r123, %r60, %r60, %r59;
	bra.uni 	$L__BB0_24;
$L__BB0_23:
	shf.r.wrap.b32 	%r122, %r120, %r120, %r59;
	shf.r.wrap.b32 	%r123, %r60, %r60, %r59;
$L__BB0_24:
	cvt.u16.u32 	%rs50, %r122;
	and.b16  	%rs51, %rs50, 255;
	setp.ne.s16 	%p16, %rs8, %rs51;
	mov.b32 	%r124, 0;
	@%p16 bra 	$L__BB0_27;
	{ .reg .b16 tmp; mov.b32 {tmp, %rs53}, %r123; }
	and.b16  	%rs54, %rs53, 255;
	cvt.u16.u32 	%rs55, %r123;
	shr.u16 	%rs56, %rs55, 8;
	and.b16  	%rs57, %rs55, 255;
	shr.u32 	%r106, %r122, 24;
	cvt.u16.u32 	%rs58, %r106;
	{ .reg .b16 tmp; mov.b32 {tmp, %rs59}, %r122; }
	and.b16  	%rs60, %rs59, 255;
	shr.u16 	%rs62, %rs50, 8;
	setp.ne.s16 	%p17, %rs9, %rs62;
	setp.ne.s16 	%p18, %rs10, %rs60;
	or.pred  	%p19, %p17, %p18;
	setp.ne.s16 	%p20, %rs11, %rs58;
	or.pred  	%p21, %p19, %p20;
	setp.ne.s16 	%p22, %rs12, %rs57;
	or.pred  	%p23, %p21, %p22;
	setp.ne.s16 	%p24, %rs13, %rs56;
	or.pred  	%p25, %p23, %p24;
	setp.ne.s16 	%p26, %rs14, %rs54;
	or.pred  	%p27, %p25, %p26;
	@%p27 bra 	$L__BB0_27;
	shr.u32 	%r107, %r123, 24;
	cvt.u16.u32 	%rs69, %r107;
	setp.eq.s16 	%p28, %rs15, %rs69;
	selp.u32 	%r124, 1, 0, %p28;
$L__BB0_27:
	cvta.to.global.u64 	%rd6, %rd1;
	st.global.u32 	[%rd6], %r124;
	ret;

}


// ===== COMPILED SASS (sm_100) =====

	.target	sm_100

	.elftype	@"ET_EXEC"


//--------------------- .note.nv.tkinfo           --------------------------
	.section	.note.nv.tkinfo,"",@"SHT_NOTE"
	.sectionflags	@"SHF_NOTE_NV_TKINFO"
	.tkinfo
        /*0018*/ 	.word	0x00000002
        /*0030*/ 	.string	""
        /*0030*/ 	.string	"ptxas"
        /*0030*/ 	.string	"Cuda compilation tools, release 13.0, V13.0.88"
        /*0030*/ 	.string	"Build cuda_13.0.r13.0/compiler.36424714_0"
        /*0030*/ 	.string	"-arch sm_100 -m 64 "



//--------------------- .note.nv.cuinfo           --------------------------
	.section	.note.nv.cuinfo,"",@"SHT_NOTE"
	.sectionflags	@"SHF_NOTE_NV_CUINFO"
        /*0018*/ 	.short	0x0002
        /*001a*/ 	.short	0x0064
        /*001c*/ 	.short	0x0082
	.zero		2


//--------------------- .nv.info                  --------------------------
	.section	.nv.info,"",@"SHT_CUDA_INFO"
	.align	4


	//----- nvinfo : EIATTR_REGCOUNT
	.align		4
        /*0000*/ 	.byte	0x04, 0x2f
        /*0002*/ 	.short	(.L_2 - .L_1)
	.align		4
.L_1:
        /*0004*/ 	.word	index@(_Z20test_password_kernelPiPKhS1_)
        /*0008*/ 	.word	0x00000014


	//----- nvinfo : EIATTR_FRAME_SIZE
	.align		4
.L_2:
        /*000c*/ 	.byte	0x04, 0x11
        /*000e*/ 	.short	(.L_4 - .L_3)
	.align		4
.L_3:
        /*0010*/ 	.word	index@(_Z20test_password_kernelPiPKhS1_)
        /*0014*/ 	.word	0x00000000


	//----- nvinfo : EIATTR_MIN_STACK_SIZE
	.align		4
.L_4:
        /*0018*/ 	.byte	0x04, 0x12
        /*001a*/ 	.short	(.L_6 - .L_5)
	.align		4
.L_5:
        /*001c*/ 	.word	index@(_Z20test_password_kernelPiPKhS1_)
        /*0020*/ 	.word	0x00000000
.L_6:


//--------------------- .nv.compat                --------------------------
	.section	.nv.compat,"",@"SHT_CUDA_COMPAT_INFO"
	.align	4
        /*0000*/ 	.byte	0x02, 0x09, 0x00, 0x00, 0x02, 0x02, 0x01, 0x00, 0x02, 0x05, 0x05, 0x00, 0x03, 0x07, 0x01, 0x01
        /*0010*/ 	.byte	0x02, 0x03, 0x00, 0x00, 0x02, 0x06, 0x01, 0x00, 0x04, 0x0b, 0x08, 0x00, 0x09, 0x00, 0x00, 0x00
        /*0020*/ 	.byte	0x00, 0x00, 0x00, 0x00


//--------------------- .nv.info._Z20test_password_kernelPiPKhS1_ --------------------------
	.section	.nv.info._Z20test_password_kernelPiPKhS1_,"",@"SHT_CUDA_INFO"
	.sectionflags	@""
	.align	4


	//----- nvinfo : EIATTR_CUDA_API_VERSION
	.align		4
        /*0000*/ 	.byte	0x04, 0x37
        /*0002*/ 	.short	(.L_8 - .L_7)
.L_7:
        /*0004*/ 	.word	0x00000082


	//----- nvinfo : EIATTR_KPARAM_INFO
	.align		4
.L_8:
        /*0008*/ 	.byte	0x04, 0x17
        /*000a*/ 	.short	(.L_10 - .L_9)
.L_9:
        /*000c*/ 	.word	0x00000000
        /*0010*/ 	.short	0x0002
        /*0012*/ 	.short	0x0010
        /*0014*/ 	.byte	0x00, 0xf5, 0x21, 0x00


	//----- nvinfo : EIATTR_KPARAM_INFO
	.align		4
.L_10:
        /*0018*/ 	.byte	0x04, 0x17
        /*001a*/ 	.short	(.L_12 - .L_11)
.L_11:
        /*001c*/ 	.word	0x00000000
        /*0020*/ 	.short	0x0001
        /*0022*/ 	.short	0x0008
        /*0024*/ 	.byte	0x00, 0xf5, 0x21, 0x00


	//----- nvinfo : EIATTR_KPARAM_INFO
	.align		4
.L_12:
        /*0028*/ 	.byte	0x04, 0x17
        /*002a*/ 	.short	(.L_14 - .L_13)
.L_13:
        /*002c*/ 	.word	0x00000000
        /*0030*/ 	.short	0x0000
        /*0032*/ 	.short	0x0000
        /*0034*/ 	.byte	0x00, 0xf5, 0x21, 0x00


	//----- nvinfo : EIATTR_SPARSE_MMA_MASK
	.align		4
.L_14:
        /*0038*/ 	.byte	0x03, 0x50
        /*003a*/ 	.short	0x0000


	//----- nvinfo : EIATTR_MAXREG_COUNT
	.align		4
        /*003c*/ 	.byte	0x03, 0x1b
        /*003e*/ 	.short	0x00ff


	//----- nvinfo : EIATTR_MERCURY_ISA_VERSION
	.align		4
        /*0040*/ 	.byte	0x03, 0x5f
        /*0042*/ 	.short	0x0101


	//----- nvinfo : EIATTR_VRC_CTA_INIT_COUNT
	.align		4
        /*0044*/ 	.byte	0x02, 0x4a
	.zero		1
	.zero		1


	//----- nvinfo : EIATTR_EXIT_INSTR_OFFSETS
	.align		4
        /*0048*/ 	.byte	0x04, 0x1c
        /*004a*/ 	.short	(.L_16 - .L_15)


	//   ....[0]....
.L_15:
        /*004c*/ 	.word	0x000008f0


	//----- nvinfo : EIATTR_CBANK_PARAM_SIZE
	.align		4
.L_16:
        /*0050*/ 	.byte	0x03, 0x19
        /*0052*/ 	.short	0x0018


	//----- nvinfo : EIATTR_PARAM_CBANK
	.align		4
        /*0054*/ 	.byte	0x04, 0x0a
        /*0056*/ 	.short	(.L_18 - .L_17)
	.align		4
.L_17:
        /*0058*/ 	.word	index@(.nv.constant0._Z20test_password_kernelPiPKhS1_)
        /*005c*/ 	.short	0x0380
        /*005e*/ 	.short	0x0018


	//----- nvinfo : EIATTR_SW_WAR
	.align		4
.L_18:
        /*0060*/ 	.byte	0x04, 0x36
        /*0062*/ 	.short	(.L_20 - .L_19)
.L_19:
        /*0064*/ 	.word	0x00000008
.L_20:


//--------------------- .nv.callgraph             --------------------------
	.section	.nv.callgraph,"",@"SHT_CUDA_CALLGRAPH"
	.align	4
	.sectionentsize	8
	.align		4
        /*0000*/ 	.word	0x00000000
	.align		4
        /*0004*/ 	.word	0xffffffff
	.align		4
        /*0008*/ 	.word	0x00000000
	.align		4
        /*000c*/ 	.word	0xfffffffe
	.align		4
        /*0010*/ 	.word	0x00000000
	.align		4
        /*0014*/ 	.word	0xfffffffd
	.align		4
        /*0018*/ 	.word	0x00000000
	.align		4
        /*001c*/ 	.word	0xfffffffc


//--------------------- .nv.constant3             --------------------------
	.section	.nv.constant3,"a",@progbits
.nv.constant3:
	.type		d_alphabet,@object
	.size		d_alphabet,(.L_0 - d_alphabet)
d_alphabet:
        /*0000*/ 	.byte	0x61, 0x62, 0x63, 0x64, 0x65, 0x66, 0x67, 0x68, 0x69, 0x6a, 0x6b, 0x6c, 0x6d, 0x6e, 0x6f, 0x70
        /*0010*/ 	.byte	0x71, 0x72, 0x73, 0x74, 0x75, 0x76, 0x77, 0x78, 0x79, 0x7a, 0x41, 0x42, 0x43, 0x44, 0x45, 0x46
        /*0020*/ 	.byte	0x47, 0x48, 0x49, 0x4a, 0x4b, 0x4c, 0x4d, 0x4e, 0x4f, 0x50, 0x51, 0x52, 0x53, 0x54, 0x55, 0x56
        /*0030*/ 	.byte	0x57, 0x58, 0x59, 0x5a, 0x30, 0x31, 0x32, 0x33, 0x34, 0x35, 0x36, 0x37, 0x38, 0x39, 0x00
.L_0:


//--------------------- .text._Z20test_password_kernelPiPKhS1_ --------------------------
	.section	.text._Z20test_password_kernelPiPKhS1_,"ax",@progbits
	.align	128
        .global         _Z20test_password_kernelPiPKhS1_
        .type           _Z20test_password_kernelPiPKhS1_,@function
        .size           _Z20test_password_kernelPiPKhS1_,(.L_x_2 - _Z20test_password_kernelPiPKhS1_)
        .other          _Z20test_password_kernelPiPKhS1_,@"STO_CUDA_ENTRY STV_DEFAULT"
_Z20test_password_kernelPiPKhS1_:
.text._Z20test_password_kernelPiPKhS1_:
[----:B------:R-:W-:Y:S08]  /*0000*/  LDC R1, c[0x0][0x37c] ;  /* 0x0000df00ff017b82 */ /* 0x000ff00000000800 */
[----:B------:R-:W0:Y:S01]  /*0010*/  LDC.64 R12, c[0x0][0x388] ;  /* 0x0000e200ff0c7b82 */ /* 0x000e220000000a00 */
[----:B------:R-:W0:Y:S02]  /*0020*/  LDCU.64 UR4, c[0x0][0x358] ;  /* 0x00006b00ff0477ac */ /* 0x000e240008000a00 */
[----:B0-----:R-:W2:Y:S04]  /*0030*/  LDG.E.U8 R9, desc[UR4][R12.64] ;  /* 0x000000040c097981 */ /* 0x001ea8000c1e1100 */
[----:B------:R-:W3:Y:S04]  /*0040*/  LDG.E.U8 R11, desc[UR4][R12.64+0x1] ;  /* 0x000001040c0b7981 */ /* 0x000ee8000c1e1100 */
[----:B------:R-:W4:Y:S04]  /*0050*/  LDG.E.U8 R14, desc[UR4][R12.64+0x2] ;  /* 0x000002040c0e7981 */ /* 0x000f28000c1e1100 */
[----:B------:R-:W5:Y:S04]  /*0060*/  LDG.E.U8 R8, desc[UR4][R12.64+0x3] ;  /* 0x000003040c087981 */ /* 0x000f68000c1e1100 */
[----:B------:R-:W5:Y:S04]  /*0070*/  LDG.E.U8 R6, desc[UR4][R12.64+0x4] ;  /* 0x000004040c067981 */ /* 0x000f68000c1e1100 */
[----:B------:R-:W5:Y:S04]  /*0080*/  LDG.E.U8 R5, desc[UR4][R12.64+0x5] ;  /* 0x000005040c057981 */ /* 0x000f68000c1e1100 */
[----:B------:R-:W5:Y:S04]  /*0090*/  LDG.E.U8 R4, desc[UR4][R12.64+0x6] ;  /* 0x000006040c047981 */ /* 0x000f68000c1e1100 */
[----:B------:R0:W5:Y:S01]  /*00a0*/  LDG.E.U8 R7, desc[UR4][R12.64+0x7] ;  /* 0x000007040c077981 */ /* 0x000162000c1e1100 */
[----:B------:R-:W1:Y:S03]  /*00b0*/  LDC.64 R2, c[0x0][0x390] ;  /* 0x0000e400ff027b82 */ /* 0x000e660000000a00 */
[----:B-1----:R-:W5:Y:S01]  /*00c0*/  LDG.E.U8 R0, desc[UR4][R2.64] ;  /* 0x0000000402007981 */ /* 0x002f62000c1e1100 */
[----:B--2---:R-:W-:-:S02]  /*00d0*/  LOP3.LUT R10, R9, 0x1, RZ, 0xc0, !PT ;  /* 0x00000001090a7812 */ /* 0x004fc400078ec0ff */
[----:B------:R-:W-:Y:S02]  /*00e0*/  LOP3.LUT R9, R9, 0x70, RZ, 0x3c, !PT ;  /* 0x0000007009097812 */ /* 0x000fe400078e3cff */
[----:B------:R-:W-:Y:S02]  /*00f0*/  ISETP.NE.U32.AND P0, PT, R10, 0x1, PT ;  /* 0x000000010a00780c */ /* 0x000fe40003f05070 */
[C---:B------:R-:W-:Y:S02]  /*0100*/  LOP3.LUT R15, R9.reuse, 0xff, RZ, 0xc0, !PT ;  /* 0x000000ff090f7812 */ /* 0x040fe400078ec0ff */
[----:B------:R-:W-:Y:S02]  /*0110*/  LOP3.LUT R10, R9, 0x1f, RZ, 0xc0, !PT ;  /* 0x0000001f090a7812 */ /* 0x000fe400078ec0ff */
[----:B------:R-:W-:-:S07]  /*0120*/  LOP3.LUT R15, R15, 0x73736100, RZ, 0xfc, !PT ;  /* 0x737361000f0f7812 */ /* 0x000fce00078efcff */
[CCC-:B------:R-:W-:Y:S02]  /*0130*/  @P0 SHF.R.W.U32 R9, R15.reuse, R10.reuse, R15.reuse ;  /* 0x0000000a0f090219 */ /* 0x1c0fe40000001e0f */
[----:B------:R-:W-:Y:S01]  /*0140*/  @!P0 SHF.L.W.U32.HI R9, R15, R10, R15 ;  /* 0x0000000a0f098219 */ /* 0x000fe20000010e0f */
[----:B------:R-:W-:-:S03]  /*0150*/  IMAD.MOV.U32 R15, RZ, RZ, 0x64726f77 ;  /* 0x64726f77ff0f7424 */ /* 0x000fc600078e00ff */
[----:B0-----:R-:W-:-:S04]  /*0160*/  SHF.R.U32.HI R12, RZ, 0x8, R9 ;  /* 0x00000008ff0c7819 */ /* 0x001fc80000011609 */
[----:B---3--:R-:W-:-:S04]  /*0170*/  LOP3.LUT R11, R11, R12, RZ, 0x3c, !PT ;  /* 0x0000000c0b0b7212 */ /* 0x008fc800078e3cff */
[C---:B------:R-:W-:Y:S02]  /*0180*/  LOP3.LUT R12, R11.reuse, 0x1, RZ, 0xc0, !PT ;  /* 0x000000010b0c7812 */ /* 0x040fe400078ec0ff */
[----:B------:R-:W-:Y:S02]  /*0190*/  LOP3.LUT R16, R11, 0x1f, RZ, 0xc0, !PT ;  /* 0x0000001f0b107812 */ /* 0x000fe400078ec0ff */
[----:B------:R-:W-:Y:S02]  /*01a0*/  ISETP.NE.U32.AND P1, PT, R12, 0x1, PT ;  /* 0x000000010c00780c */ /* 0x000fe40003f25070 */
[C---:B------:R-:W-:Y:S02]  /*01b0*/  LOP3.LUT R12, R9.reuse, 0xff, RZ, 0xc0, !PT ;  /* 0x000000ff090c7812 */ /* 0x040fe400078ec0ff */
[----:B------:R-:W-:Y:S02]  /*01c0*/  LOP3.LUT R9, R9, 0xffff0000, RZ, 0xc0, !PT ;  /* 0xffff000009097812 */ /* 0x000fe400078ec0ff */
[----:B------:R-:W-:-:S05]  /*01d0*/  PRMT R12, R11, 0x7604, R12 ;  /* 0x000076040b0c7816 */ /* 0x000fca000000000c */
[----:B------:R-:W-:-:S05]  /*01e0*/  IMAD.IADD R13, R12, 0x1, R9 ;  /* 0x000000010c0d7824 */ /* 0x000fca00078e0209 */
[CCC-:B------:R-:W-:Y:S02]  /*01f0*/  @!P1 SHF.L.W.U32.HI R9, R13.reuse, R16.reuse, R13.reuse ;  /* 0x000000100d099219 */ /* 0x1c0fe40000010e0d */
[----:B------:R-:W-:-:S04]  /*0200*/  @P1 SHF.R.W.U32 R9, R13, R16, R13 ;  /* 0x000000100d091219 */ /* 0x000fc80000001e0d */
[----:B------:R-:W-:-:S04]  /*0210*/  PRMT R11, R9, 0x7632, R11 ;  /* 0x00007632090b7816 */ /* 0x000fc8000000000b */
[----:B----4-:R-:W-:-:S04]  /*0220*/  LOP3.LUT R11, R14, R11, RZ, 0x3c, !PT ;  /* 0x0000000b0e0b7212 */ /* 0x010fc800078e3cff */
[C---:B------:R-:W-:Y:S01]  /*0230*/  LOP3.LUT R13, R11.reuse, 0x1, RZ, 0xc0, !PT ;  /* 0x000000010b0d7812 */ /* 0x040fe200078ec0ff */
[C---:B------:R-:W-:Y:S01]  /*0240*/  IMAD.U32 R12, R11.reuse, 0x10000, RZ ;  /* 0x000100000b0c7824 */ /* 0x040fe200078e00ff */
[----:B------:R-:W-:Y:S02]  /*0250*/  LOP3.LUT R17, R11, 0x1f, RZ, 0xc0, !PT ;  /* 0x0000001f0b117812 */ /* 0x000fe400078ec0ff */
[----:B------:R-:W-:Y:S02]  /*0260*/  ISETP.NE.U32.AND P2, PT, R13, 0x1, PT ;  /* 0x000000010d00780c */ /* 0x000fe40003f45070 */
[----:B------:R-:W-:Y:S02]  /*0270*/  LOP3.LUT R12, R12, 0xff0000, RZ, 0xc0, !PT ;  /* 0x00ff00000c0c7812 */ /* 0x000fe400078ec0ff */
[----:B------:R-:W-:Y:S02]  /*0280*/  @P0 SHF.R.W.U32 R11, R15, R10, 0x64726f77 ;  /* 0x64726f770f0b0419 */ /* 0x000fe40000001e0a */
[----:B------:R-:W-:-:S02]  /*0290*/  LOP3.LUT R12, R12, 0xffff, R9, 0xf8, !PT ;  /* 0x0000ffff0c0c7812 */ /* 0x000fc400078ef809 */
[----:B------:R-:W-:Y:S02]  /*02a0*/  @!P0 SHF.L.W.U32.HI R11, R15, R10, 0x64726f77 ;  /* 0x64726f770f0b8419 */ /* 0x000fe40000010e0a */
[----:B------:R-:W-:Y:S02]  /*02b0*/  LOP3.LUT R12, R12, 0xff000000, R9, 0xf8, !PT ;  /* 0xff0000000c0c7812 */ /* 0x000fe400078ef809 */
[CCC-:B------:R-:W-:Y:S02]  /*02c0*/  @!P1 SHF.L.W.U32.HI R10, R11.reuse, R16.reuse, R11.reuse ;  /* 0x000000100b0a9219 */ /* 0x1c0fe40000010e0b */
[CCC-:B------:R-:W-:Y:S02]  /*02d0*/  @!P2 SHF.L.W.U32.HI R9, R12.reuse, R17.reuse, R12.reuse ;  /* 0x000000110c09a219 */ /* 0x1c0fe40000010e0c */
[----:B------:R-:W-:Y:S02]  /*02e0*/  @P2 SHF.R.W.U32 R9, R12, R17, R12 ;  /* 0x000000110c092219 */ /* 0x000fe40000001e0c */
[----:B------:R-:W-:-:S02]  /*02f0*/  @P1 SHF.R.W.U32 R10, R11, R16, R11 ;  /* 0x000000100b0a1219 */ /* 0x000fc40000001e0b */
[----:B------:R-:W-:Y:S02]  /*0300*/  SHF.R.U32.HI R13, RZ, 0x18, R9 ;  /* 0x00000018ff0d7819 */ /* 0x000fe40000011609 */
[--C-:B------:R-:W-:Y:S02]  /*0310*/  @!P2 SHF.L.W.U32.HI R11, R10, R17, R10.reuse ;  /* 0x000000110a0ba219 */ /* 0x100fe40000010e0a */
[----:B-----5:R-:W-:Y:S02]  /*0320*/  LOP3.LUT R8, R8, R13, RZ, 0x3c, !PT ;  /* 0x0000000d08087212 */ /* 0x020fe400078e3cff */
[----:B------:R-:W-:Y:S02]  /*0330*/  @P2 SHF.R.W.U32 R11, R10, R17, R10 ;  /* 0x000000110a0b2219 */ /* 0x000fe40000001e0a */
[C---:B------:R-:W-:Y:S02]  /*0340*/  LOP3.LUT R12, R8.reuse, 0x1, RZ, 0xc0, !PT ;  /* 0x00000001080c7812 */ /* 0x040fe400078ec0ff */
[----:B------:R-:W-:-:S02]  /*0350*/  LOP3.LUT R10, R8, 0x1f, RZ, 0xc0, !PT ;  /* 0x0000001f080a7812 */ /* 0x000fc400078ec0ff */
[----:B------:R-:W-:Y:S02]  /*0360*/  ISETP.NE.U32.AND P0, PT, R12, 0x1, PT ;  /* 0x000000010c00780c */ /* 0x000fe40003f05070 */
[----:B------:R-:W-:-:S05]  /*0370*/  LOP3.LUT R9, R9, 0xffffff, RZ, 0xc0, !PT ;  /* 0x00ffffff09097812 */ /* 0x000fca00078ec0ff */
[----:B------:R-:W-:-:S06]  /*0380*/  IMAD R9, R8, 0x1000000, R9 ;  /* 0x0100000008097824 */ /* 0x000fcc00078e0209 */
[CCC-:B------:R-:W-:Y:S02]  /*0390*/  @!P0 SHF.L.W.U32.HI R13, R11.reuse, R10.reuse, R11.reuse ;  /* 0x0000000a0b0d8219 */ /* 0x1c0fe40000010e0b */
[----:B------:R-:W-:-:S04]  /*03a0*/  @P0 SHF.R.W.U32 R13, R11, R10, R11 ;  /* 0x0000000a0b0d0219 */ /* 0x000fc80000001e0b */
[----:B------:R-:W-:Y:S02]  /*03b0*/  LOP3.LUT R6, R6, R13, RZ, 0x3c, !PT ;  /* 0x0000000d06067212 */ /* 0x000fe400078e3cff */
[----:B------:R-:W-:Y:S02]  /*03c0*/  LOP3.LUT R13, R13, 0xffffff00, RZ, 0xc0, !PT ;  /* 0xffffff000d0d7812 */ /* 0x000fe400078ec0ff */
[C---:B------:R-:W-:Y:S02]  /*03d0*/  LOP3.LUT R11, R6.reuse, 0x1, RZ, 0xc0, !PT ;  /* 0x00000001060b7812 */ /* 0x040fe400078ec0ff */
[----:B------:R-:W-:Y:S02]  /*03e0*/  LOP3.LUT R13, R13, 0xff, R6, 0xf8, !PT ;  /* 0x000000ff0d0d7812 */ /* 0x000fe400078ef806 */
[----:B------:R-:W-:Y:S02]  /*03f0*/  ISETP.NE.U32.AND P2, PT, R11, 0x1, PT ;  /* 0x000000010b00780c */ /* 0x000fe40003f45070 */
[----:B------:R-:W-:-:S11]  /*0400*/  LOP3.LUT R6, R6, 0x1f, RZ, 0xc0, !PT ;  /* 0x0000001f06067812 */ /* 0x000fd600078ec0ff */
[CCC-:B------:R-:W-:Y:S02]  /*0410*/  @!P2 SHF.L.W.U32.HI R11, R13.reuse, R6.reuse, R13.reuse ;  /* 0x000000060d0ba219 */ /* 0x1c0fe40000010e0d */
[----:B------:R-:W-:-:S04]  /*0420*/  @P2 SHF.R.W.U32 R11, R13, R6, R13 ;  /* 0x000000060d0b2219 */ /* 0x000fc80000001e0d */
[----:B------:R-:W-:-:S04]  /*0430*/  SHF.R.U32.HI R12, RZ, 0x8, R11 ;  /* 0x00000008ff0c7819 */ /* 0x000fc8000001160b */
[----:B------:R-:W-:-:S04]  /*0440*/  LOP3.LUT R5, R5, R12, RZ, 0x3c, !PT ;  /* 0x0000000c05057212 */ /* 0x000fc800078e3cff */
        /* <DEDUP_REMOVED lines=9> */
[C---:B------:R-:W-:Y:S02]  /*04e0*/  PRMT R11, R5.reuse, 0x7632, R11 ;  /* 0x00007632050b7816 */ /* 0x040fe4000000000b */
[----:B------:R-:W-:Y:S02]  /*04f0*/  LOP3.LUT R12, R5, 0xff00ffff, RZ, 0xc0, !PT ;  /* 0xff00ffff050c7812 */ /* 0x000fe400078ec0ff */
[----:B------:R-:W-:-:S04]  /*0500*/  LOP3.LUT R4, R4, R11, RZ, 0x3c, !PT ;  /* 0x0000000b04047212 */ /* 0x000fc800078e3cff */
[C---:B------:R-:W-:Y:S01]  /*0510*/  LOP3.LUT R11, R4.reuse, 0x1, RZ, 0xc0, !PT ;  /* 0x00000001040b7812 */ /* 0x040fe200078ec0ff */
[----:B------:R-:W-:-:S03]  /*0520*/  IMAD.U32 R5, R4, 0x10000, RZ ;  /* 0x0001000004057824 */ /* 0x000fc600078e00ff */
[----:B------:R-:W-:Y:S02]  /*0530*/  ISETP.NE.U32.AND P1, PT, R11, 0x1, PT ;  /* 0x000000010b00780c */ /* 0x000fe40003f25070 */
[----:B------:R-:W-:Y:S02]  /*0540*/  LOP3.LUT R11, R12, 0xff0000, R5, 0xf8, !PT ;  /* 0x00ff00000c0b7812 */ /* 0x000fe400078ef805 */
[----:B------:R-:W-:Y:S02]  /*0550*/  LOP3.LUT R12, R4, 0x1f, RZ, 0xc0, !PT ;  /* 0x0000001f040c7812 */ /* 0x000fe400078ec0ff */
[CCC-:B------:R-:W-:Y:S02]  /*0560*/  @!P0 SHF.L.W.U32.HI R5, R9.reuse, R10.reuse, R9.reuse ;  /* 0x0000000a09058219 */ /* 0x1c0fe40000010e09 */
[----:B------:R-:W-:-:S04]  /*0570*/  @P0 SHF.R.W.U32 R5, R9, R10, R9 ;  /* 0x0000000a09050219 */ /* 0x000fc80000001e09 */
[----:B------:R-:W-:Y:S02]  /*0580*/  @!P2 SHF.L.W.U32.HI R4, R5, R6, R5 ;  /* 0x000000060504a219 */ /* 0x000fe40000010e05 */
[CCC-:B------:R-:W-:Y:S02]  /*0590*/  @!P1 SHF.L.W.U32.HI R8, R11.reuse, R12.reuse, R11.reuse ;  /* 0x0000000c0b089219 */ /* 0x1c0fe40000010e0b */
[----:B------:R-:W-:Y:S02]  /*05a0*/  @P1 SHF.R.W.U32 R8, R11, R12, R11 ;  /* 0x0000000c0b081219 */ /* 0x000fe40000001e0b */
[----:B------:R-:W-:Y:S02]  /*05b0*/  @P2 SHF.R.W.U32 R4, R5, R6, R5 ;  /* 0x0000000605042219 */ /* 0x000fe40000001e05 */
[----:B------:R-:W-:Y:S02]  /*05c0*/  SHF.R.U32.HI R10, RZ, 0x18, R8 ;  /* 0x00000018ff0a7819 */ /* 0x000fe40000011608 */
[----:B------:R-:W-:-:S02]  /*05d0*/  @!P3 SHF.L.W.U32.HI R5, R4, R13, R4 ;  /* 0x0000000d0405b219 */ /* 0x000fc40000010e04 */
[----:B------:R-:W-:Y:S02]  /*05e0*/  LOP3.LUT R7, R7, R10, RZ, 0x3c, !PT ;  /* 0x0000000a07077212 */ /* 0x000fe400078e3cff */
[----:B------:R-:W-:Y:S02]  /*05f0*/  @P3 SHF.R.W.U32 R5, R4, R13, R4 ;  /* 0x0000000d04053219 */ /* 0x000fe40000001e04 */
[C---:B------:R-:W-:Y:S02]  /*0600*/  LOP3.LUT R6, R7.reuse, 0x1, RZ, 0xc0, !PT ;  /* 0x0000000107067812 */ /* 0x040fe400078ec0ff */
[----:B------:R-:W-:Y:S02]  /*0610*/  LOP3.LUT R11, R7, 0x1f, RZ, 0xc0, !PT ;  /* 0x0000001f070b7812 */ /* 0x000fe400078ec0ff */
[----:B------:R-:W-:Y:S02]  /*0620*/  ISETP.NE.U32.AND P0, PT, R6, 0x1, PT ;  /* 0x000000010600780c */ /* 0x000fe40003f05070 */
[----:B------:R-:W-:-:S02]  /*0630*/  @!P1 SHF.L.W.U32.HI R6, R5, R12, R5 ;  /* 0x0000000c05069219 */ /* 0x000fc40000010e05 */
[----:B------:R-:W-:Y:S02]  /*0640*/  @P1 SHF.R.W.U32 R6, R5, R12, R5 ;  /* 0x0000000c05061219 */ /* 0x000fe40000001e05 */
[----:B------:R-:W0:Y:S01]  /*0650*/  LDC.64 R4, c[0x0][0x380] ;  /* 0x0000e000ff047b82 */ /* 0x000e220000000a00 */
[----:B------:R-:W-:-:S05]  /*0660*/  LOP3.LUT R8, R8, 0xffffff, RZ, 0xc0, !PT ;  /* 0x00ffffff08087812 */ /* 0x000fca00078ec0ff */
[----:B------:R-:W-:Y:S01]  /*0670*/  IMAD R8, R7, 0x1000000, R8 ;  /* 0x0100000007087824 */ /* 0x000fe200078e0208 */
[CCC-:B------:R-:W-:Y:S01]  /*0680*/  @!P0 SHF.L.W.U32.HI R14, R6.reuse, R11.reuse, R6.reuse ;  /* 0x0000000b060e8219 */ /* 0x1c0fe20000010e06 */
[----:B------:R-:W-:Y:S01]  /*0690*/  IMAD.MOV.U32 R7, RZ, RZ, RZ ;  /* 0x000000ffff077224 */ /* 0x000fe200078e00ff */
[----:B------:R-:W-:-:S04]  /*06a0*/  @P0 SHF.R.W.U32 R14, R6, R11, R6 ;  /* 0x0000000b060e0219 */ /* 0x000fc80000001e06 */
[----:B------:R-:W-:-:S04]  /*06b0*/  LOP3.LUT R9, R14, 0xff, RZ, 0xc0, !PT ;  /* 0x000000ff0e097812 */ /* 0x000fc800078ec0ff */
[----:B------:R-:W-:Y:S02]  /*06c0*/  ISETP.NE.AND P1, PT, R0, R9, PT ;  /* 0x000000090000720c */ /* 0x000fe40003f25270 */
[CCC-:B------:R-:W-:Y:S02]  /*06d0*/  @!P0 SHF.L.W.U32.HI R0, R8.reuse, R11.reuse, R8.reuse ;  /* 0x0000000b08008219 */ /* 0x1c0fe40000010e08 */
[----:B------:R-:W-:-:S09]  /*06e0*/  @P0 SHF.R.W.U32 R0, R8, R11, R8 ;  /* 0x0000000b08000219 */ /* 0x000fd20000001e08 */
[----:B------:R-:W-:Y:S05]  /*06f0*/  @P1 BRA `(.L_x_0) ;  /* 0x0000000000781947 */ /* 0x000fea0003800000 */
[----:B------:R-:W2:Y:S04]  /*0700*/  LDG.E.U8 R10, desc[UR4][R2.64+0x2] ;  /* 0x00000204020a7981 */ /* 0x000ea8000c1e1100 */
[----:B------:R-:W3:Y:S04]  /*0710*/  LDG.E.U8 R9, desc[UR4][R2.64+0x1] ;  /* 0x0000010402097981 */ /* 0x000ee8000c1e1100 */
[----:B------:R-:W4:Y:S04]  /*0720*/  LDG.E.U8 R11, desc[UR4][R2.64+0x3] ;  /* 0x00000304020b7981 */ /* 0x000f28000c1e1100 */
[----:B------:R-:W5:Y:S04]  /*0730*/  LDG.E.U8 R12, desc[UR4][R2.64+0x4] ;  /* 0x00000404020c7981 */ /* 0x000f68000c1e1100 */
[----:B------:R-:W5:Y:S04]  /*0740*/  LDG.E.U8 R13, desc[UR4][R2.64+0x5] ;  /* 0x00000504020d7981 */ /* 0x000f68000c1e1100 */
[----:B------:R-:W5:Y:S04]  /*0750*/  LDG.E.U8 R8, desc[UR4][R2.64+0x6] ;  /* 0x0000060402087981 */ /* 0x000f68000c1e1100 */
[----:B------:R1:W5:Y:S01]  /*0760*/  LDG.E.U8 R6, desc[UR4][R2.64+0x7] ;  /* 0x0000070402067981 */ /* 0x000362000c1e1100 */
[----:B------:R-:W-:-:S02]  /*0770*/  LOP3.LUT R16, R14, 0xffff, RZ, 0xc0, !PT ;  /* 0x0000ffff0e107812 */ /* 0x000fc400078ec0ff */
[----:B------:R-:W-:Y:S02]  /*0780*/  PRMT R15, R14, 0x7632, R15 ;  /* 0x000076320e0f7816 */ /* 0x000fe4000000000f */
[----:B------:R-:W-:Y:S02]  /*0790*/  SHF.R.U32.HI R16, RZ, 0x8, R16 ;  /* 0x00000008ff107819 */ /* 0x000fe40000011610 */
[----:B------:R-:W-:Y:S02]  /*07a0*/  LOP3.LUT R15, R15, 0xff, RZ, 0xc0, !PT ;  /* 0x000000ff0f0f7812 */ /* 0x000fe400078ec0ff */
[----:B------:R-:W-:Y:S02]  /*07b0*/  PRMT R16, R16, 0x9910, RZ ;  /* 0x0000991010107816 */ /* 0x000fe400000000ff */
[----:B------:R-:W-:Y:S02]  /*07c0*/  SHF.R.U32.HI R14, RZ, 0x18, R14 ;  /* 0x00000018ff0e7819 */ /* 0x000fe4000001160e */
[----:B-1----:R-:W-:-:S02]  /*07d0*/  LOP3.LUT R3, R0, 0xff, RZ, 0xc0, !PT ;  /* 0x000000ff00037812 */ /* 0x002fc400078ec0ff */
[----:B------:R-:W-:Y:S02]  /*07e0*/  PRMT R14, R14, 0x9910, RZ ;  /* 0x000099100e0e7816 */ /* 0x000fe400000000ff */
[----:B--2---:R-:W-:Y:S02]  /*07f0*/  ISETP.NE.AND P0, PT, R10, R15, PT ;  /* 0x0000000f0a00720c */ /* 0x004fe40003f05270 */
[----:B------:R-:W-:Y:S02]  /*0800*/  LOP3.LUT R10, R0, 0xffff, RZ, 0xc0, !PT ;  /* 0x0000ffff000a7812 */ /* 0x000fe400078ec0ff */
[----:B---3--:R-:W-:Y:S02]  /*0810*/  ISETP.NE.OR P0, PT, R9, R16, P0 ;  /* 0x000000100900720c */ /* 0x008fe40000705670 */
[----:B------:R-:W-:Y:S02]  /*0820*/  SHF.R.U32.HI R2, RZ, 0x8, R10 ;  /* 0x00000008ff027819 */ /* 0x000fe4000001160a */
[----:B----4-:R-:W-:-:S02]  /*0830*/  ISETP.NE.OR P0, PT, R11, R14, P0 ;  /* 0x0000000e0b00720c */ /* 0x010fc40000705670 */
[----:B------:R-:W-:Y:S02]  /*0840*/  PRMT R10, R2, 0x9910, RZ ;  /* 0x00009910020a7816 */ /* 0x000fe400000000ff */
[----:B-----5:R-:W-:Y:S02]  /*0850*/  ISETP.NE.OR P0, PT, R12, R3, P0 ;  /* 0x000000030c00720c */ /* 0x020fe40000705670 */
[----:B------:R-:W-:Y:S02]  /*0860*/  PRMT R2, R0, 0x7632, R2 ;  /* 0x0000763200027816 */ /* 0x000fe40000000002 */
[----:B------:R-:W-:Y:S02]  /*0870*/  ISETP.NE.OR P0, PT, R13, R10, P0 ;  /* 0x0000000a0d00720c */ /* 0x000fe40000705670 */
[----:B------:R-:W-:-:S04]  /*0880*/  LOP3.LUT R3, R2, 0xff, RZ, 0xc0, !PT ;  /* 0x000000ff02037812 */ /* 0x000fc800078ec0ff */
[----:B------:R-:W-:-:S13]  /*0890*/  ISETP.NE.OR P0, PT, R8, R3, P0 ;  /* 0x000000030800720c */ /* 0x000fda0000705670 */
[----:B------:R-:W-:-:S04]  /*08a0*/  @!P0 SHF.R.U32.HI R0, RZ, 0x18, R0 ;  /* 0x00000018ff008819 */ /* 0x000fc80000011600 */
[----:B------:R-:W-:-:S04]  /*08b0*/  @!P0 PRMT R3, R0, 0x9910, RZ ;  /* 0x0000991000038816 */ /* 0x000fc800000000ff */
[----:B------:R-:W-:-:S04]  /*08c0*/  @!P0 ISETP.NE.AND P1, PT, R6, R3, PT ;  /* 0x000000030600820c */ /* 0x000fc80003f25270 */
[----:B------:R-:W-:-:S09]  /*08d0*/  @!P0 SEL R7, RZ, 0x1, P1 ;  /* 0x00000001ff078807 */ /* 0x000fd20000800000 */
.L_x_0:
[----:B0-----:R-:W-:Y:S01]  /*08e0*/  STG.E desc[UR4][R4.64], R7 ;  /* 0x0000000704007986 */ /* 0x001fe2000c101904 */
[----:B------:R-:W-:Y:S05]  /*08f0*/  EXIT ;  /* 0x000000000000794d */ /* 0x000fea0003800000 */
.L_x_1:
[----:B------:R-:W-:-:S00]  /*0900*/  BRA `(.L_x_1) ;  /* 0xfffffffc00fc7947 */ /* 0x000fc0000383ffff */
[----:B------:R-:W-:-:S00]  /*0910*/  NOP ;  /* 0x0000000000007918 */ /* 0x000fc00000000000 */
        /* <DEDUP_REMOVED lines=14> */
.L_x_2:


//--------------------- .nv.shared.reserved.0     --------------------------
	.section	.nv.shared.reserved.0,"aw",@nobits
	.weak		__nv_reservedSMEM_offset_0_alias
	.size		__nv_reservedSMEM_offset_0_alias, 0, 64
	.other		__nv_reservedSMEM_offset_0_alias,@"STO_CUDA_RESERVED_SHARED STV_DEFAULT"
__nv_reservedSMEM_offset_0_alias:
	.zero		0
	.zero		64


//--------------------- .nv.constant0._Z20test_password_kernelPiPKhS1_ --------------------------
	.section	.nv.constant0._Z20test_password_kernelPiPKhS1_,"a",@progbits
	.sectionflags	@""
	.align	4
.nv.constant0._Z20test_password_kernelPiPKhS1_:
	.zero		920


//--------------------- SYMBOLS --------------------------

	.type		.nv.reservedSmem.offset0,@object
	.size		.nv.reservedSmem.offset0,0x4
